//
// Generated by NVIDIA NVVM Compiler
//
// Compiler Build ID: CL-36424714
// Cuda compilation tools, release 13.0, V13.0.88
// Based on NVVM 20.0.0
//

.version 9.0
.target sm_100
.address_size 64

	// .globl	_Z4convPKfS0_Pfmm

.visible .entry _Z4convPKfS0_Pfmm(
	.param .u64 .ptr .align 1 _Z4convPKfS0_Pfmm_param_0,
	.param .u64 .ptr .align 1 _Z4convPKfS0_Pfmm_param_1,
	.param .u64 .ptr .align 1 _Z4convPKfS0_Pfmm_param_2,
	.param .u64 _Z4convPKfS0_Pfmm_param_3,
	.param .u64 _Z4convPKfS0_Pfmm_param_4
)
{
	.reg .pred 	%p<56>;
	.reg .b32 	%r<32>;
	.reg .b32 	%f<96>;
	.reg .b64 	%rd<82>;

	ld.param.u64 	%rd22, [_Z4convPKfS0_Pfmm_param_0];
	ld.param.u64 	%rd23, [_Z4convPKfS0_Pfmm_param_1];
	ld.param.u64 	%rd19, [_Z4convPKfS0_Pfmm_param_2];
	ld.param.u64 	%rd20, [_Z4convPKfS0_Pfmm_param_3];
	ld.param.u64 	%rd21, [_Z4convPKfS0_Pfmm_param_4];
	cvta.to.global.u64 	%rd1, %rd23;
	cvta.to.global.u64 	%rd2, %rd22;
	mov.u32 	%r21, %ctaid.x;
	mov.u32 	%r22, %ntid.x;
	mov.u32 	%r23, %tid.x;
	mad.lo.s32 	%r24, %r21, %r22, %r23;
	cvt.s64.s32 	%rd3, %r24;
	setp.le.u64 	%p1, %rd20, %rd3;
	@%p1 bra 	$L__BB0_43;
	setp.eq.s64 	%p2, %rd21, 0;
	mov.f32 	%f75, 0f00000000;
	@%p2 bra 	$L__BB0_42;
	cvt.u32.u64 	%r25, %rd3;
	shr.u64 	%rd25, %rd21, 1;
	cvt.u32.u64 	%r1, %rd25;
	sub.s32 	%r2, %r25, %r1;
	cvt.u32.u64 	%r3, %rd20;
	and.b64  	%rd4, %rd21, 7;
	setp.lt.u64 	%p3, %rd21, 8;
	mov.f32 	%f75, 0f00000000;
	mov.b64 	%rd80, 0;
	@%p3 bra 	$L__BB0_21;
	and.b64  	%rd80, %rd21, -8;
	neg.s64 	%rd6, %rd80;
	add.s32 	%r31, %r2, 3;
	mov.f32 	%f75, 0f00000000;
	mov.b64 	%rd78, 0;
	mov.u64 	%rd77, %rd1;
$L__BB0_4:
	.pragma "nounroll";
	add.s32 	%r6, %r31, -3;
	setp.lt.s32 	%p4, %r6, 0;
	setp.ge.s32 	%p5, %r6, %r3;
	or.pred  	%p6, %p4, %p5;
	@%p6 bra 	$L__BB0_6;
	mul.wide.u32 	%rd27, %r6, 4;
	add.s64 	%rd28, %rd2, %rd27;
	ld.global.f32 	%f42, [%rd28];
	ld.global.f32 	%f43, [%rd77];
	fma.rn.f32 	%f75, %f42, %f43, %f75;
$L__BB0_6:
	add.s32 	%r7, %r31, -2;
	setp.lt.s32 	%p7, %r7, 0;
	setp.ge.s32 	%p8, %r7, %r3;
	shl.b64 	%rd29, %rd78, 2;
	and.b64  	%rd30, %rd29, 17179869152;
	add.s64 	%rd9, %rd1, %rd30;
	or.pred  	%p9, %p7, %p8;
	@%p9 bra 	$L__BB0_8;
	mul.wide.u32 	%rd31, %r7, 4;
	add.s64 	%rd32, %rd2, %rd31;
	ld.global.f32 	%f44, [%rd32];
	ld.global.f32 	%f45, [%rd9+4];
	fma.rn.f32 	%f75, %f44, %f45, %f75;
$L__BB0_8:
	add.s32 	%r8, %r31, -1;
	setp.lt.s32 	%p10, %r8, 0;
	setp.ge.s32 	%p11, %r8, %r3;
	or.pred  	%p12, %p10, %p11;
	@%p12 bra 	$L__BB0_10;
	mul.wide.u32 	%rd33, %r8, 4;
	add.s64 	%rd34, %rd2, %rd33;
	ld.global.f32 	%f46, [%rd34];
	ld.global.f32 	%f47, [%rd9+8];
	fma.rn.f32 	%f75, %f46, %f47, %f75;
$L__BB0_10:
	add.s32 	%r9, %r31, 4;
	setp.lt.s32 	%p13, %r31, 0;
	setp.ge.s32 	%p14, %r31, %r3;
	or.pred  	%p15, %p13, %p14;
	@%p15 bra 	$L__BB0_12;
	mul.wide.u32 	%rd35, %r31, 4;
	add.s64 	%rd36, %rd2, %rd35;
	ld.global.f32 	%f48, [%rd36];
	ld.global.f32 	%f49, [%rd9+12];
	fma.rn.f32 	%f75, %f48, %f49, %f75;
$L__BB0_12:
	add.s32 	%r10, %r31, 1;
	setp.lt.s32 	%p16, %r10, 0;
	setp.ge.s32 	%p17, %r10, %r3;
	or.pred  	%p18, %p16, %p17;
	@%p18 bra 	$L__BB0_14;
	mul.wide.u32 	%rd37, %r10, 4;
	add.s64 	%rd38, %rd2, %rd37;
	ld.global.f32 	%f50, [%rd38];
	ld.global.f32 	%f51, [%rd9+16];
	fma.rn.f32 	%f75, %f50, %f51, %f75;
$L__BB0_14:
	add.s32 	%r11, %r31, 2;
	setp.lt.s32 	%p19, %r11, 0;
	setp.ge.s32 	%p20, %r11, %r3;
	or.pred  	%p21, %p19, %p20;
	@%p21 bra 	$L__BB0_16;
	mul.wide.u32 	%rd39, %r11, 4;
	add.s64 	%rd40, %rd2, %rd39;
	ld.global.f32 	%f52, [%rd40];
	ld.global.f32 	%f53, [%rd9+20];
	fma.rn.f32 	%f75, %f52, %f53, %f75;
$L__BB0_16:
	add.s32 	%r12, %r31, 3;
	setp.lt.s32 	%p22, %r12, 0;
	setp.ge.s32 	%p23, %r12, %r3;
	or.pred  	%p24, %p22, %p23;
	@%p24 bra 	$L__BB0_18;
	mul.wide.u32 	%rd41, %r12, 4;
	add.s64 	%rd42, %rd2, %rd41;
	ld.global.f32 	%f54, [%rd42];
	ld.global.f32 	%f55, [%rd9+24];
	fma.rn.f32 	%f75, %f54, %f55, %f75;
$L__BB0_18:
	setp.lt.s32 	%p25, %r9, 0;
	setp.ge.s32 	%p26, %r9, %r3;
	or.pred  	%p27, %p25, %p26;
	@%p27 bra 	$L__BB0_20;
	mul.wide.u32 	%rd43, %r9, 4;
	add.s64 	%rd44, %rd2, %rd43;
	ld.global.f32 	%f56, [%rd44];
	ld.global.f32 	%f57, [%rd9+28];
	fma.rn.f32 	%f75, %f56, %f57, %f75;
$L__BB0_20:
	add.s64 	%rd78, %rd78, 8;
	add.s64 	%rd45, %rd6, %rd78;
	add.s32 	%r31, %r31, 8;
	add.s64 	%rd77, %rd77, 32;
	setp.ne.s64 	%p28, %rd45, 0;
	@%p28 bra 	$L__BB0_4;
$L__BB0_21:
	setp.eq.s64 	%p29, %rd4, 0;
	@%p29 bra 	$L__BB0_42;
	and.b64  	%rd13, %rd21, 3;
	setp.lt.u64 	%p30, %rd4, 4;
	@%p30 bra 	$L__BB0_32;
	cvt.u32.u64 	%r28, %rd80;
	add.s32 	%r14, %r2, %r28;
	setp.lt.s32 	%p31, %r14, 0;
	setp.ge.s32 	%p32, %r14, %r3;
	or.pred  	%p33, %p31, %p32;
	@%p33 bra 	$L__BB0_25;
	mul.wide.u32 	%rd46, %r14, 4;
	add.s64 	%rd47, %rd2, %rd46;
	ld.global.f32 	%f59, [%rd47];
	shl.b64 	%rd48, %rd80, 2;
	add.s64 	%rd49, %rd1, %rd48;
	ld.global.f32 	%f60, [%rd49];
	fma.rn.f32 	%f75, %f59, %f60, %f75;
$L__BB0_25:
	add.s32 	%r15, %r14, 1;
	setp.lt.s32 	%p34, %r15, 0;
	setp.ge.s32 	%p35, %r15, %r3;
	shl.b64 	%rd50, %rd80, 2;
	and.b64  	%rd51, %rd50, 17179869180;
	add.s64 	%rd14, %rd1, %rd51;
	or.pred  	%p36, %p34, %p35;
	@%p36 bra 	$L__BB0_27;
	mul.wide.u32 	%rd52, %r15, 4;
	add.s64 	%rd53, %rd2, %rd52;
	ld.global.f32 	%f61, [%rd53];
	ld.global.f32 	%f62, [%rd14+4];
	fma.rn.f32 	%f75, %f61, %f62, %f75;
$L__BB0_27:
	add.s32 	%r16, %r14, 2;
	setp.lt.s32 	%p37, %r16, 0;
	setp.ge.s32 	%p38, %r16, %r3;
	or.pred  	%p39, %p37, %p38;
	@%p39 bra 	$L__BB0_29;
	mul.wide.u32 	%rd54, %r16, 4;
	add.s64 	%rd55, %rd2, %rd54;
	ld.global.f32 	%f63, [%rd55];
	ld.global.f32 	%f64, [%rd14+8];
	fma.rn.f32 	%f75, %f63, %f64, %f75;
$L__BB0_29:
	add.s32 	%r17, %r14, 3;
	setp.lt.s32 	%p40, %r17, 0;
	setp.ge.s32 	%p41, %r17, %r3;
	or.pred  	%p42, %p40, %p41;
	@%p42 bra 	$L__BB0_31;
	mul.wide.u32 	%rd56, %r17, 4;
	add.s64 	%rd57, %rd2, %rd56;
	ld.global.f32 	%f65, [%rd57];
	ld.global.f32 	%f66, [%rd14+12];
	fma.rn.f32 	%f75, %f65, %f66, %f75;
$L__BB0_31:
	add.s64 	%rd58, %rd80, 4;
	and.b64  	%rd80, %rd58, 4294967295;
$L__BB0_32:
	setp.eq.s64 	%p43, %rd13, 0;
	@%p43 bra 	$L__BB0_42;
	setp.eq.s64 	%p44, %rd13, 1;
	@%p44 bra 	$L__BB0_39;
	cvt.u32.u64 	%r29, %rd80;
	add.s32 	%r18, %r2, %r29;
	setp.lt.s32 	%p45, %r18, 0;
	setp.ge.s32 	%p46, %r18, %r3;
	or.pred  	%p47, %p45, %p46;
	@%p47 bra 	$L__BB0_36;
	mul.wide.u32 	%rd59, %r18, 4;
	add.s64 	%rd60, %rd2, %rd59;
	ld.global.f32 	%f68, [%rd60];
	shl.b64 	%rd61, %rd80, 2;
	add.s64 	%rd62, %rd1, %rd61;
	ld.global.f32 	%f69, [%rd62];
	fma.rn.f32 	%f75, %f68, %f69, %f75;
$L__BB0_36:
	add.s32 	%r19, %r18, 1;
	setp.lt.s32 	%p48, %r19, 0;
	setp.ge.s32 	%p49, %r19, %r3;
	or.pred  	%p50, %p48, %p49;
	@%p50 bra 	$L__BB0_38;
	mul.wide.u32 	%rd63, %r19, 4;
	add.s64 	%rd64, %rd2, %rd63;
	ld.global.f32 	%f70, [%rd64];
	shl.b64 	%rd65, %rd80, 2;
	and.b64  	%rd66, %rd65, 17179869180;
	add.s64 	%rd67, %rd1, %rd66;
	ld.global.f32 	%f71, [%rd67+4];
	fma.rn.f32 	%f75, %f70, %f71, %f75;
$L__BB0_38:
	add.s64 	%rd68, %rd80, 2;
	and.b64  	%rd80, %rd68, 4294967295;
$L__BB0_39:
	and.b64  	%rd69, %rd21, 1;
	setp.eq.b64 	%p51, %rd69, 1;
	not.pred 	%p52, %p51;
	@%p52 bra 	$L__BB0_42;
	cvt.u32.u64 	%r30, %rd80;
	add.s32 	%r20, %r2, %r30;
	setp.lt.s32 	%p53, %r20, 0;
	setp.ge.s32 	%p54, %r20, %r3;
	or.pred  	%p55, %p53, %p54;
	@%p55 bra 	$L__BB0_42;
	mul.wide.u32 	%rd70, %r20, 4;
	add.s64 	%rd71, %rd2, %rd70;
	ld.global.f32 	%f72, [%rd71];
	shl.b64 	%rd72, %rd80, 2;
	add.s64 	%rd73, %rd1, %rd72;
	ld.global.f32 	%f73, [%rd73];
	fma.rn.f32 	%f75, %f72, %f73, %f75;
$L__BB0_42:
	cvta.to.global.u64 	%rd74, %rd19;
	shl.b64 	%rd75, %rd3, 2;
	add.s64 	%rd76, %rd74, %rd75;
	st.global.f32 	[%rd76], %f75;
$L__BB0_43:
	ret;

}


// ===== COMPILED SASS (sm_100) =====

	.target	sm_100

	.elftype	@"ET_EXEC"


//--------------------- .note.nv.tkinfo           --------------------------
	.section	.note.nv.tkinfo,"",@"SHT_NOTE"
	.sectionflags	@"SHF_NOTE_NV_TKINFO"
	.tkinfo
        /*0018*/ 	.word	0x00000002
        /*0030*/ 	.string	""
        /*0030*/ 	.string	"ptxas"
        /*0030*/ 	.string	"Cuda compilation tools, release 13.0, V13.0.88"
        /*0030*/ 	.string	"Build cuda_13.0.r13.0/compiler.36424714_0"
        /*0030*/ 	.string	"-arch sm_100 -m 64 "



//--------------------- .note.nv.cuinfo           --------------------------
	.section	.note.nv.cuinfo,"",@"SHT_NOTE"
	.sectionflags	@"SHF_NOTE_NV_CUINFO"
        /*0018*/ 	.short	0x0002
        /*001a*/ 	.short	0x0064
        /*001c*/ 	.short	0x0082
	.zero		2


//--------------------- .nv.info                  --------------------------
	.section	.nv.info,"",@"SHT_CUDA_INFO"
	.align	4


	//----- nvinfo : EIATTR_REGCOUNT
	.align		4
        /*0000*/ 	.byte	0x04, 0x2f
        /*0002*/ 	.short	(.L_1 - .L_0)
	.align		4
.L_0:
        /*0004*/ 	.word	index@(_Z4convPKfS0_Pfmm)
        /*0008*/ 	.word	0x00000020


	//----- nvinfo : EIATTR_FRAME_SIZE
	.align		4
.L_1:
        /*000c*/ 	.byte	0x04, 0x11
        /*000e*/ 	.short	(.L_3 - .L_2)
	.align		4
.L_2:
        /*0010*/ 	.word	index@(_Z4convPKfS0_Pfmm)
        /*0014*/ 	.word	0x00000000


	//----- nvinfo : EIATTR_MIN_STACK_SIZE
	.align		4
.L_3:
        /*0018*/ 	.byte	0x04, 0x12
        /*001a*/ 	.short	(.L_5 - .L_4)
	.align		4
.L_4:
        /*001c*/ 	.word	index@(_Z4convPKfS0_Pfmm)
        /*0020*/ 	.word	0x00000000
.L_5:


//--------------------- .nv.compat                --------------------------
	.section	.nv.compat,"",@"SHT_CUDA_COMPAT_INFO"
	.align	4
        /*0000*/ 	.byte	0x02, 0x09, 0x00, 0x00, 0x02, 0x02, 0x01, 0x00, 0x02, 0x05, 0x05, 0x00, 0x03, 0x07, 0x01, 0x01
        /*0010*/ 	.byte	0x02, 0x03, 0x00, 0x00, 0x02, 0x06, 0x01, 0x00, 0x04, 0x0b, 0x08, 0x00, 0x09, 0x00, 0x00, 0x00
        /*0020*/ 	.byte	0x00, 0x00, 0x00, 0x00


//--------------------- .nv.info._Z4convPKfS0_Pfmm --------------------------
	.section	.nv.info._Z4convPKfS0_Pfmm,"",@"SHT_CUDA_INFO"
	.sectionflags	@""
	.align	4


	//----- nvinfo : EIATTR_CUDA_API_VERSION
	.align		4
        /*0000*/ 	.byte	0x04, 0x37
        /*0002*/ 	.short	(.L_7 - .L_6)
.L_6:
        /*0004*/ 	.word	0x00000082


	//----- nvinfo : EIATTR_KPARAM_INFO
	.align		4
.L_7:
        /*0008*/ 	.byte	0x04, 0x17
        /*000a*/ 	.short	(.L_9 - .L_8)
.L_8:
        /*000c*/ 	.word	0x00000000
        /*0010*/ 	.short	0x0004
        /*0012*/ 	.short	0x0020
        /*0014*/ 	.byte	0x00, 0xf0, 0x21, 0x00


	//----- nvinfo : EIATTR_KPARAM_INFO
	.align		4
.L_9:
        /*0018*/ 	.byte	0x04, 0x17
        /*001a*/ 	.short	(.L_11 - .L_10)
.L_10:
        /*001c*/ 	.word	0x00000000
        /*0020*/ 	.short	0x0003
        /*0022*/ 	.short	0x0018
        /*0024*/ 	.byte	0x00, 0xf0, 0x21, 0x00


	//----- nvinfo : EIATTR_KPARAM_INFO
	.align		4
.L_11:
        /*0028*/ 	.byte	0x04, 0x17
        /*002a*/ 	.short	(.L_13 - .L_12)
.L_12:
        /*002c*/ 	.word	0x00000000
        /*0030*/ 	.short	0x0002
        /*0032*/ 	.short	0x0010
        /*0034*/ 	.byte	0x00, 0xf5, 0x21, 0x00


	//----- nvinfo : EIATTR_KPARAM_INFO
	.align		4
.L_13:
        /*0038*/ 	.byte	0x04, 0x17
        /*003a*/ 	.short	(.L_15 - .L_14)
.L_14:
        /*003c*/ 	.word	0x00000000
        /*0040*/ 	.short	0x0001
        /*0042*/ 	.short	0x0008
        /*0044*/ 	.byte	0x00, 0xf5, 0x21, 0x00


	//----- nvinfo : EIATTR_KPARAM_INFO
	.align		4
.L_15:
        /*0048*/ 	.byte	0x04, 0x17
        /*004a*/ 	.short	(.L_17 - .L_16)
.L_16:
        /*004c*/ 	.word	0x00000000
        /*0050*/ 	.short	0x0000
        /*0052*/ 	.short	0x0000
        /*0054*/ 	.byte	0x00, 0xf5, 0x21, 0x00


	//----- nvinfo : EIATTR_SPARSE_MMA_MASK
	.align		4
.L_17:
        /*0058*/ 	.byte	0x03, 0x50
        /*005a*/ 	.short	0x0000


	//----- nvinfo : EIATTR_MAXREG_COUNT
	.align		4
        /*005c*/ 	.byte	0x03, 0x1b
        /*005e*/ 	.short	0x00ff


	//----- nvinfo : EIATTR_MERCURY_ISA_VERSION
	.align		4
        /*0060*/ 	.byte	0x03, 0x5f
        /*0062*/ 	.short	0x0101


	//----- nvinfo : EIATTR_VRC_CTA_INIT_COUNT
	.align		4
        /*0064*/ 	.byte	0x02, 0x4a
	.zero		1
	.zero		1


	//----- nvinfo : EIATTR_EXIT_INSTR_OFFSETS
	.align		4
        /*0068*/ 	.byte	0x04, 0x1c
        /*006a*/ 	.short	(.L_19 - .L_18)


	//   ....[0]....
.L_18:
        /*006c*/ 	.word	0x00000090


	//   ....[1]....
        /*0070*/ 	.word	0x00000e10


	//----- nvinfo : EIATTR_CRS_STACK_SIZE
	.align		4
.L_19:
        /*0074*/ 	.byte	0x04, 0x1e
        /*0076*/ 	.short	(.L_21 - .L_20)
.L_20:
        /*0078*/ 	.word	0x00000000


	//----- nvinfo : EIATTR_CBANK_PARAM_SIZE
	.align		4
.L_21:
        /*007c*/ 	.byte	0x03, 0x19
        /*007e*/ 	.short	0x0028


	//----- nvinfo : EIATTR_PARAM_CBANK
	.align		4
        /*0080*/ 	.byte	0x04, 0x0a
        /*0082*/ 	.short	(.L_23 - .L_22)
	.align		4
.L_22:
        /*0084*/ 	.word	index@(.nv.constant0._Z4convPKfS0_Pfmm)
        /*0088*/ 	.short	0x0380
        /*008a*/ 	.short	0x0028


	//----- nvinfo : EIATTR_SW_WAR
	.align		4
.L_23:
        /*008c*/ 	.byte	0x04, 0x36
        /*008e*/ 	.short	(.L_25 - .L_24)
.L_24:
        /*0090*/ 	.word	0x00000008
.L_25:


//--------------------- .nv.callgraph             --------------------------
	.section	.nv.callgraph,"",@"SHT_CUDA_CALLGRAPH"
	.align	4
	.sectionentsize	8
	.align		4
        /*0000*/ 	.word	0x00000000
	.align		4
        /*0004*/ 	.word	0xffffffff
	.align		4
        /*0008*/ 	.word	0x00000000
	.align		4
        /*000c*/ 	.word	0xfffffffe
	.align		4
        /*0010*/ 	.word	0x00000000
	.align		4
        /*0014*/ 	.word	0xfffffffd
	.align		4
        /*0018*/ 	.word	0x00000000
	.align		4
        /*001c*/ 	.word	0xfffffffc


//--------------------- .text._Z4convPKfS0_Pfmm   --------------------------
	.section	.text._Z4convPKfS0_Pfmm,"ax",@progbits
	.align	128
        .global         _Z4convPKfS0_Pfmm
        .type           _Z4convPKfS0_Pfmm,@function
        .size           _Z4convPKfS0_Pfmm,(.L_x_7 - _Z4convPKfS0_Pfmm)
        .other          _Z4convPKfS0_Pfmm,@"STO_CUDA_ENTRY STV_DEFAULT"
_Z4convPKfS0_Pfmm:
.text._Z4convPKfS0_Pfmm:
[----:B------:R-:W-:Y:S01]  /*0000*/  LDC R1, c[0x0][0x37c] ;  /* 0x0000df00ff017b82 */ /* 0x000fe20000000800 */
[----:B------:R-:W0:Y:S07]  /*0010*/  S2R R3, SR_TID.X ;  /* 0x0000000000037919 */ /* 0x000e2e0000002100 */
[----:B------:R-:W0:Y:S01]  /*0020*/  S2UR UR4, SR_CTAID.X ;  /* 0x00000000000479c3 */ /* 0x000e220000002500 */
[----:B------:R-:W1:Y:S07]  /*0030*/  LDCU.64 UR10, c[0x0][0x398] ;  /* 0x00007300ff0a77ac */ /* 0x000e6e0008000a00 */
[----:B------:R-:W0:Y:S02]  /*0040*/  LDC R2, c[0x0][0x360] ;  /* 0x0000d800ff027b82 */ /* 0x000e240000000800 */
[----:B0-----:R-:W-:-:S05]  /*0050*/  IMAD R2, R2, UR4, R3 ;  /* 0x0000000402027c24 */ /* 0x001fca000f8e0203 */
[----:B-1----:R-:W-:Y:S02]  /*0060*/  ISETP.GE.U32.AND P0, PT, R2, UR10, PT ;  /* 0x0000000a02007c0c */ /* 0x002fe4000bf06070 */
[----:B------:R-:W-:-:S04]  /*0070*/  SHF.R.S32.HI R3, RZ, 0x1f, R2 ;  /* 0x0000001fff037819 */ /* 0x000fc80000011402 */
[----:B------:R-:W-:-:S13]  /*0080*/  ISETP.GE.U32.AND.EX P0, PT, R3, UR11, PT, P0 ;  /* 0x0000000b03007c0c */ /* 0x000fda000bf06100 */
[----:B------:R-:W-:Y:S05]  /*0090*/  @P0 EXIT ;  /* 0x000000000000094d */ /* 0x000fea0003800000 */
[----:B------:R-:W0:Y:S01]  /*00a0*/  LDCU.64 UR8, c[0x0][0x3a0] ;  /* 0x00007400ff0877ac */ /* 0x000e220008000a00 */
[----:B------:R-:W-:Y:S01]  /*00b0*/  IMAD.MOV.U32 R0, RZ, RZ, RZ ;  /* 0x000000ffff007224 */ /* 0x000fe200078e00ff */
[----:B------:R-:W1:Y:S01]  /*00c0*/  LDCU.64 UR12, c[0x0][0x358] ;  /* 0x00006b00ff0c77ac */ /* 0x000e620008000a00 */
[----:B0-----:R-:W-:-:S04]  /*00d0*/  UISETP.NE.U32.AND UP0, UPT, UR8, URZ, UPT ;  /* 0x000000ff0800728c */ /* 0x001fc8000bf05070 */
[----:B------:R-:W-:-:S09]  /*00e0*/  UISETP.NE.AND.EX UP0, UPT, UR9, URZ, UPT, UP0 ;  /* 0x000000ff0900728c */ /* 0x000fd2000bf05300 */
[----:B-1----:R-:W-:Y:S05]  /*00f0*/  BRA.U !UP0, `(.L_x_0) ;  /* 0x0000000d08347547 */ /* 0x002fea000b800000 */
[----:B------:R-:W-:Y:S01]  /*0100*/  UISETP.GE.U32.AND UP1, UPT, UR8, 0x8, UPT ;  /* 0x000000080800788c */ /* 0x000fe2000bf26070 */
[----:B------:R-:W-:Y:S01]  /*0110*/  IMAD.MOV.U32 R0, RZ, RZ, RZ ;  /* 0x000000ffff007224 */ /* 0x000fe200078e00ff */
[----:B------:R-:W-:Y:S01]  /*0120*/  USHF.R.U64 UR4, UR8, 0x1, UR9 ;  /* 0x0000000108047899 */ /* 0x000fe20008001209 */
[----:B------:R-:W-:Y:S01]  /*0130*/  CS2R R4, SRZ ;  /* 0x0000000000047805 */ /* 0x000fe2000001ff00 */
[----:B------:R-:W-:Y:S02]  /*0140*/  UISETP.GE.U32.AND.EX UP1, UPT, UR9, URZ, UPT, UP1 ;  /* 0x000000ff0900728c */ /* 0x000fe4000bf26110 */
[----:B------:R-:W-:Y:S02]  /*0150*/  ULOP3.LUT UR11, UR8, 0x7, URZ, 0xc0, !UPT ;  /* 0x00000007080b7892 */ /* 0x000fe4000f8ec0ff */
[----:B------:R-:W-:Y:S02]  /*0160*/  VIADD R7, R2, -UR4 ;  /* 0x8000000402077c36 */ /* 0x000fe40008000000 */
[----:B------:R-:W-:-:S04]  /*0170*/  UISETP.NE.U32.AND UP0, UPT, UR11, URZ, UPT ;  /* 0x000000ff0b00728c */ /* 0x000fc8000bf05070 */
[----:B------:R-:W-:Y:S01]  /*0180*/  UISETP.NE.AND.EX UP0, UPT, URZ, URZ, UPT, UP0 ;  /* 0x000000ffff00728c */ /* 0x000fe2000bf05300 */
[----:B------:R-:W-:Y:S10]  /*0190*/  BRA.U !UP1, `(.L_x_1) ;  /* 0x0000000509787547 */ /* 0x000ff4000b800000 */
[----:B------:R-:W0:Y:S01]  /*01a0*/  LDC R5, c[0x0][0x3a4] ;  /* 0x0000e900ff057b82 */ /* 0x000e220000000800 */
[----:B------:R-:W-:Y:S01]  /*01b0*/  ULOP3.LUT UR8, UR8, 0xfffffff8, URZ, 0xc0, !UPT ;  /* 0xfffffff808087892 */ /* 0x000fe2000f8ec0ff */
[----:B------:R-:W-:Y:S02]  /*01c0*/  HFMA2 R0, -RZ, RZ, 0, 0 ;  /* 0x00000000ff007431 */ /* 0x000fe400000001ff */
[----:B------:R-:W-:Y:S01]  /*01d0*/  VIADD R6, R7, 0x3 ;  /* 0x0000000307067836 */ /* 0x000fe20000000000 */
[----:B------:R-:W1:Y:S02]  /*01e0*/  LDCU UR10, c[0x0][0x398] ;  /* 0x00007300ff0a77ac */ /* 0x000e640008000800 */
[----:B------:R-:W-:Y:S01]  /*01f0*/  IMAD.U32 R4, RZ, RZ, UR8 ;  /* 0x00000008ff047e24 */ /* 0x000fe2000f8e00ff */
[----:B------:R-:W2:Y:S01]  /*0200*/  LDCU UR9, c[0x0][0x3a4] ;  /* 0x00007480ff0977ac */ /* 0x000ea20008000800 */
[----:B------:R-:W3:Y:S01]  /*0210*/  LDCU.64 UR14, c[0x0][0x388] ;  /* 0x00007100ff0e77ac */ /* 0x000ee20008000a00 */
[----:B------:R-:W4:Y:S01]  /*0220*/  LDCU.64 UR16, c[0x0][0x388] ;  /* 0x00007100ff1077ac */ /* 0x000f220008000a00 */
[----:B------:R-:W-:Y:S01]  /*0230*/  UMOV UR4, URZ ;  /* 0x000000ff00047c82 */ /* 0x000fe20008000000 */
[----:B------:R-:W-:-:S05]  /*0240*/  UMOV UR5, URZ ;  /* 0x000000ff00057c82 */ /* 0x000fca0008000000 */
.L_x_2:
[----:B------:R-:W-:Y:S02]  /*0250*/  VIADD R9, R6, 0xfffffffd ;  /* 0xfffffffd06097836 */ /* 0x000fe40000000000 */
[----:B---3--:R-:W-:Y:S02]  /*0260*/  IMAD.U32 R12, RZ, RZ, UR14 ;  /* 0x0000000eff0c7e24 */ /* 0x008fe4000f8e00ff */
[----:B------:R-:W-:Y:S01]  /*0270*/  IMAD.U32 R13, RZ, RZ, UR15 ;  /* 0x0000000fff0d7e24 */ /* 0x000fe2000f8e00ff */
[----:B-1----:R-:W-:-:S04]  /*0280*/  ISETP.GE.AND P0, PT, R9, UR10, PT ;  /* 0x0000000a09007c0c */ /* 0x002fc8000bf06270 */
[----:B------:R-:W-:-:S13]  /*0290*/  ISETP.LT.OR P0, PT, R9, RZ, P0 ;  /* 0x000000ff0900720c */ /* 0x000fda0000701670 */
[----:B------:R-:W1:Y:S01]  /*02a0*/  @!P0 LDC.64 R10, c[0x0][0x380] ;  /* 0x0000e000ff0a8b82 */ /* 0x000e620000000a00 */
[----:B------:R-:W3:Y:S01]  /*02b0*/  @!P0 LDG.E R12, desc[UR12][R12.64] ;  /* 0x0000000c0c0c8981 */ /* 0x000ee2000c1e1900 */
[----:B-1----:R-:W-:-:S06]  /*02c0*/  @!P0 IMAD.WIDE.U32 R10, R9, 0x4, R10 ;  /* 0x00000004090a8825 */ /* 0x002fcc00078e000a */
[----:B------:R-:W3:Y:S01]  /*02d0*/  @!P0 LDG.E R11, desc[UR12][R10.64] ;  /* 0x0000000c0a0b8981 */ /* 0x000ee2000c1e1900 */
[C---:B------:R-:W-:Y:S01]  /*02e0*/  IADD3 R15, PT, PT, R6.reuse, -0x2, RZ ;  /* 0xfffffffe060f7810 */ /* 0x040fe20007ffe0ff */
[----:B------:R-:W-:-:S03]  /*02f0*/  VIADD R23, R6, 0xffffffff ;  /* 0xffffffff06177836 */ /* 0x000fc60000000000 */
[----:B------:R-:W-:Y:S02]  /*0300*/  ISETP.GE.AND P1, PT, R15, UR10, PT ;  /* 0x0000000a0f007c0c */ /* 0x000fe4000bf26270 */
[----:B------:R-:W-:Y:S02]  /*0310*/  ISETP.GE.AND P2, PT, R23, UR10, PT ;  /* 0x0000000a17007c0c */ /* 0x000fe4000bf46270 */
[----:B------:R-:W-:Y:S01]  /*0320*/  ISETP.LT.OR P1, PT, R15, RZ, P1 ;  /* 0x000000ff0f00720c */ /* 0x000fe20000f21670 */
[C---:B------:R-:W-:Y:S01]  /*0330*/  VIADD R8, R6.reuse, 0x1 ;  /* 0x0000000106087836 */ /* 0x040fe20000000000 */
[----:B------:R-:W-:Y:S01]  /*0340*/  ISETP.LT.OR P2, PT, R23, RZ, P2 ;  /* 0x000000ff1700720c */ /* 0x000fe20001741670 */
[C---:B------:R-:W-:Y:S01]  /*0350*/  VIADD R9, R6.reuse, 0x2 ;  /* 0x0000000206097836 */ /* 0x040fe20000000000 */
[----:B------:R-:W-:Y:S02]  /*0360*/  ISETP.GE.AND P3, PT, R6, UR10, PT ;  /* 0x0000000a06007c0c */ /* 0x000fe4000bf66270 */
[----:B------:R-:W-:-:S02]  /*0370*/  ISETP.GE.AND P4, PT, R8, UR10, PT ;  /* 0x0000000a08007c0c */ /* 0x000fc4000bf86270 */
[----:B------:R-:W-:Y:S02]  /*0380*/  ISETP.LT.OR P3, PT, R6, RZ, P3 ;  /* 0x000000ff0600720c */ /* 0x000fe40001f61670 */
[C---:B------:R-:W-:Y:S02]  /*0390*/  ISETP.GE.AND P5, PT, R9.reuse, UR10, PT ;  /* 0x0000000a09007c0c */ /* 0x040fe4000bfa6270 */
[----:B------:R-:W-:Y:S01]  /*03a0*/  ISETP.LT.OR P4, PT, R8, RZ, P4 ;  /* 0x000000ff0800720c */ /* 0x000fe20002781670 */
[----:B------:R-:W1:Y:S01]  /*03b0*/  @!P1 LDC.64 R18, c[0x0][0x380] ;  /* 0x0000e000ff129b82 */ /* 0x000e620000000a00 */
[C---:B------:R-:W-:Y:S02]  /*03c0*/  IADD3 R27, PT, PT, R6.reuse, 0x3, RZ ;  /* 0x00000003061b7810 */ /* 0x040fe40007ffe0ff */
[----:B------:R-:W-:Y:S01]  /*03d0*/  ISETP.LT.OR P5, PT, R9, RZ, P5 ;  /* 0x000000ff0900720c */ /* 0x000fe20002fa1670 */
[----:B------:R-:W-:-:S04]  /*03e0*/  VIADD R29, R6, 0x4 ;  /* 0x00000004061d7836 */ /* 0x000fc80000000000 */
[----:B------:R-:W5:Y:S01]  /*03f0*/  @!P2 LDC.64 R20, c[0x0][0x380] ;  /* 0x0000e000ff14ab82 */ /* 0x000f620000000a00 */
[----:B------:R-:W-:Y:S01]  /*0400*/  USHF.L.U32 UR6, UR4, 0x2, URZ ;  /* 0x0000000204067899 */ /* 0x000fe200080006ff */
[----:B------:R-:W-:Y:S01]  /*0410*/  ISETP.GE.AND P6, PT, R29, UR10, PT ;  /* 0x0000000a1d007c0c */ /* 0x000fe2000bfc6270 */
[----:B------:R-:W-:Y:S02]  /*0420*/  USHF.L.U64.HI UR7, UR4, 0x2, UR5 ;  /* 0x0000000204077899 */ /* 0x000fe40008010205 */
[----:B------:R-:W-:-:S03]  /*0430*/  ULOP3.LUT UR6, UR6, 0xffffffe0, URZ, 0xc0, !UPT ;  /* 0xffffffe006067892 */ /* 0x000fc6000f8ec0ff */
[----:B------:R-:W2:Y:S01]  /*0440*/  @!P3 LDC.64 R16, c[0x0][0x380] ;  /* 0x0000e000ff10bb82 */ /* 0x000ea20000000a00 */
[----:B------:R-:W-:Y:S01]  /*0450*/  ISETP.LT.OR P6, PT, R29, RZ, P6 ;  /* 0x000000ff1d00720c */ /* 0x000fe200037c1670 */
[----:B------:R-:W-:Y:S02]  /*0460*/  ULOP3.LUT UR7, UR7, 0x3, URZ, 0xc0, !UPT ;  /* 0x0000000307077892 */ /* 0x000fe4000f8ec0ff */
[----:B----4-:R-:W-:Y:S01]  /*0470*/  UIADD3 UR6, UP1, UPT, UR6, UR16, URZ ;  /* 0x0000001006067290 */ /* 0x010fe2000ff3e0ff */
[----:B-1----:R-:W-:-:S03]  /*0480*/  @!P1 IMAD.WIDE.U32 R18, R15, 0x4, R18 ;  /* 0x000000040f129825 */ /* 0x002fc600078e0012 */
[----:B------:R-:W-:Y:S02]  /*0490*/  UIADD3.X UR7, UPT, UPT, UR7, UR17, URZ, UP1, !UPT ;  /* 0x0000001107077290 */ /* 0x000fe40008ffe4ff */
[----:B------:R-:W-:-:S04]  /*04a0*/  IMAD.U32 R22, RZ, RZ, UR6 ;  /* 0x00000006ff167e24 */ /* 0x000fc8000f8e00ff */
[----:B------:R-:W1:Y:S01]  /*04b0*/  @!P6 LDC.64 R24, c[0x0][0x380] ;  /* 0x0000e000ff18eb82 */ /* 0x000e620000000a00 */
[----:B------:R-:W4:Y:S01]  /*04c0*/  @!P1 LDG.E R19, desc[UR12][R18.64] ;  /* 0x0000000c12139981 */ /* 0x000f22000c1e1900 */
[----:B-----5:R-:W-:-:S04]  /*04d0*/  @!P2 IMAD.WIDE.U32 R20, R23, 0x4, R20 ;  /* 0x000000041714a825 */ /* 0x020fc800078e0014 */
[----:B------:R-:W-:Y:S02]  /*04e0*/  IMAD.U32 R23, RZ, RZ, UR7 ;  /* 0x00000007ff177e24 */ /* 0x000fe4000f8e00ff */
[----:B------:R-:W5:Y:S01]  /*04f0*/  @!P2 LDG.E R21, desc[UR12][R20.64] ;  /* 0x0000000c1415a981 */ /* 0x000f62000c1e1900 */
[----:B--2---:R-:W-:-:S03]  /*0500*/  @!P3 IMAD.WIDE.U32 R16, R6, 0x4, R16 ;  /* 0x000000040610b825 */ /* 0x004fc600078e0010 */
[----:B------:R-:W4:Y:S04]  /*0510*/  @!P1 LDG.E R26, desc[UR12][R22.64+0x4] ;  /* 0x0000040c161a9981 */ /* 0x000f28000c1e1900 */
[----:B------:R-:W2:Y:S04]  /*0520*/  @!P3 LDG.E R17, desc[UR12][R16.64] ;  /* 0x0000000c1011b981 */ /* 0x000ea8000c1e1900 */
[----:B------:R-:W2:Y:S04]  /*0530*/  @!P4 LDG.E R18, desc[UR12][R22.64+0x10] ;  /* 0x0000100c1612c981 */ /* 0x000ea8000c1e1900 */
[----:B------:R-:W2:Y:S01]  /*0540*/  @!P5 LDG.E R20, desc[UR12][R22.64+0x14] ;  /* 0x0000140c1614d981 */ /* 0x000ea2000c1e1900 */
[----:B-1----:R-:W-:-:S06]  /*0550*/  @!P6 IMAD.WIDE.U32 R24, R29, 0x4, R24 ;  /* 0x000000041d18e825 */ /* 0x002fcc00078e0018 */
[----:B------:R-:W2:Y:S01]  /*0560*/  @!P6 LDG.E R25, desc[UR12][R24.64] ;  /* 0x0000000c1819e981 */ /* 0x000ea2000c1e1900 */
[----:B---3--:R-:W-:Y:S01]  /*0570*/  @!P0 FFMA R0, R11, R12, R0 ;  /* 0x0000000c0b008223 */ /* 0x008fe20000000000 */
[C---:B------:R-:W-:Y:S01]  /*0580*/  ISETP.GE.AND P0, PT, R27.reuse, UR10, PT ;  /* 0x0000000a1b007c0c */ /* 0x040fe2000bf06270 */
[----:B------:R-:W1:Y:S03]  /*0590*/  @!P4 LDC.64 R10, c[0x0][0x380] ;  /* 0x0000e000ff0acb82 */ /* 0x000e660000000a00 */
[----:B------:R-:W-:-:S05]  /*05a0*/  ISETP.LT.OR P0, PT, R27, RZ, P0 ;  /* 0x000000ff1b00720c */ /* 0x000fca0000701670 */
[----:B------:R-:W3:Y:S08]  /*05b0*/  @!P5 LDC.64 R12, c[0x0][0x380] ;  /* 0x0000e000ff0cdb82 */ /* 0x000ef00000000a00 */
[----:B------:R-:W0:Y:S01]  /*05c0*/  @!P0 LDC.64 R14, c[0x0][0x380] ;  /* 0x0000e000ff0e8b82 */ /* 0x000e220000000a00 */
[----:B------:R-:W2:Y:S01]  /*05d0*/  @!P0 LDG.E R16, desc[UR12][R22.64+0x18] ;  /* 0x0000180c16108981 */ /* 0x000ea2000c1e1900 */
[----:B-1----:R-:W-:-:S03]  /*05e0*/  @!P4 IMAD.WIDE.U32 R10, R8, 0x4, R10 ;  /* 0x00000004080ac825 */ /* 0x002fc600078e000a */
[----:B------:R-:W5:Y:S04]  /*05f0*/  @!P2 LDG.E R8, desc[UR12][R22.64+0x8] ;  /* 0x0000080c1608a981 */ /* 0x000f68000c1e1900 */
[----:B------:R-:W2:Y:S01]  /*0600*/  @!P4 LDG.E R11, desc[UR12][R10.64] ;  /* 0x0000000c0a0bc981 */ /* 0x000ea2000c1e1900 */
[----:B---3--:R-:W-:-:S03]  /*0610*/  @!P5 IMAD.WIDE.U32 R12, R9, 0x4, R12 ;  /* 0x00000004090cd825 */ /* 0x008fc600078e000c */
[----:B------:R-:W2:Y:S04]  /*0620*/  @!P3 LDG.E R9, desc[UR12][R22.64+0xc] ;  /* 0x00000c0c1609b981 */ /* 0x000ea8000c1e1900 */
[----:B------:R-:W3:Y:S01]  /*0630*/  @!P5 LDG.E R13, desc[UR12][R12.64] ;  /* 0x0000000c0c0dd981 */ /* 0x000ee2000c1e1900 */
[----:B0-----:R-:W-:-:S03]  /*0640*/  @!P0 IMAD.WIDE.U32 R14, R27, 0x4, R14 ;  /* 0x000000041b0e8825 */ /* 0x001fc600078e000e */
[----:B------:R-:W3:Y:S04]  /*0650*/  @!P6 LDG.E R27, desc[UR12][R22.64+0x1c] ;  /* 0x00001c0c161be981 */ /* 0x000ee8000c1e1900 */
[----:B------:R-:W3:Y:S01]  /*0660*/  @!P0 LDG.E R15, desc[UR12][R14.64] ;  /* 0x0000000c0e0f8981 */ /* 0x000ee2000c1e1900 */
[----:B------:R-:W-:-:S04]  /*0670*/  UIADD3 UR4, UP1, UPT, UR4, 0x8, URZ ;  /* 0x0000000804047890 */ /* 0x000fc8000ff3e0ff */
[----:B------:R-:W-:Y:S02]  /*0680*/  UIADD3.X UR5, UPT, UPT, URZ, UR5, URZ, UP1, !UPT ;  /* 0x00000005ff057290 */ /* 0x000fe40008ffe4ff */
[----:B------:R-:W-:Y:S01]  /*0690*/  UIADD3 UR6, UP1, UPT, UR4, -UR8, URZ ;  /* 0x8000000804067290 */ /* 0x000fe2000ff3e0ff */
[----:B----4-:R-:W-:-:S03]  /*06a0*/  @!P1 FFMA R0, R19, R26, R0 ;  /* 0x0000001a13009223 */ /* 0x010fc60000000000 */
[----:B------:R-:W-:Y:S02]  /*06b0*/  UIADD3.X UR7, UPT, UPT, UR5, ~UR9, URZ, UP1, !UPT ;  /* 0x8000000905077290 */ /* 0x000fe40008ffe4ff */
[----:B------:R-:W-:-:S04]  /*06c0*/  UISETP.NE.U32.AND UP1, UPT, UR6, URZ, UPT ;  /* 0x000000ff0600728c */ /* 0x000fc8000bf25070 */
[----:B------:R-:W-:Y:S01]  /*06d0*/  UISETP.NE.AND.EX UP1, UPT, UR7, URZ, UPT, UP1 ;  /* 0x000000ff0700728c */ /* 0x000fe2000bf25310 */
[----:B------:R-:W-:Y:S01]  /*06e0*/  IADD3 R6, PT, PT, R6, 0x8, RZ ;  /* 0x0000000806067810 */ /* 0x000fe20007ffe0ff */
[----:B------:R-:W-:-:S04]  /*06f0*/  UIADD3 UR14, UP2, UPT, UR14, 0x20, URZ ;  /* 0x000000200e0e7890 */ /* 0x000fc8000ff5e0ff */
[----:B------:R-:W-:Y:S01]  /*0700*/  UIADD3.X UR15, UPT, UPT, URZ, UR15, URZ, UP2, !UPT ;  /* 0x0000000fff0f7290 */ /* 0x000fe200097fe4ff */
[----:B-----5:R-:W-:-:S04]  /*0710*/  @!P2 FFMA R0, R21, R8, R0 ;  /* 0x000000081500a223 */ /* 0x020fc80000000000 */
[----:B--2---:R-:W-:-:S04]  /*0720*/  @!P3 FFMA R0, R17, R9, R0 ;  /* 0x000000091100b223 */ /* 0x004fc80000000000 */
[----:B------:R-:W-:-:S04]  /*0730*/  @!P4 FFMA R0, R11, R18, R0 ;  /* 0x000000120b00c223 */ /* 0x000fc80000000000 */
[----:B---3--:R-:W-:-:S04]  /*0740*/  @!P5 FFMA R0, R13, R20, R0 ;  /* 0x000000140d00d223 */ /* 0x008fc80000000000 */
[----:B------:R-:W-:-:S04]  /*0750*/  @!P0 FFMA R0, R15, R16, R0 ;  /* 0x000000100f008223 */ /* 0x000fc80000000000 */
[----:B------:R-:W-:Y:S01]  /*0760*/  @!P6 FFMA R0, R25, R27, R0 ;  /* 0x0000001b1900e223 */ /* 0x000fe20000000000 */
[----:B------:R-:W-:Y:S06]  /*0770*/  BRA.U UP1, `(.L_x_2) ;  /* 0xfffffff901b47547 */ /* 0x000fec000b83ffff */
.L_x_1:
[----:B------:R-:W-:Y:S05]  /*0780*/  BRA.U !UP0, `(.L_x_0) ;  /* 0x0000000508907547 */ /* 0x000fea000b800000 */
[----:B------:R-:W0:Y:S01]  /*0790*/  LDCU UR4, c[0x0][0x3a0] ;  /* 0x00007400ff0477ac */ /* 0x000e220008000800 */
[----:B------:R-:W-:-:S04]  /*07a0*/  UISETP.GE.U32.AND UP0, UPT, UR11, 0x4, UPT ;  /* 0x000000040b00788c */ /* 0x000fc8000bf06070 */
[----:B------:R-:W-:Y:S02]  /*07b0*/  UISETP.GE.U32.AND.EX UP0, UPT, URZ, URZ, UPT, UP0 ;  /* 0x000000ffff00728c */ /* 0x000fe4000bf06100 */
[----:B0-----:R-:W-:-:S04]  /*07c0*/  ULOP3.LUT UR5, UR4, 0x3, URZ, 0xc0, !UPT ;  /* 0x0000000304057892 */ /* 0x001fc8000f8ec0ff */
[----:B------:R-:W-:-:S04]  /*07d0*/  UISETP.NE.U32.AND UP1, UPT, UR5, URZ, UPT ;  /* 0x000000ff0500728c */ /* 0x000fc8000bf25070 */
[----:B------:R-:W-:Y:S01]  /*07e0*/  UISETP.NE.AND.EX UP1, UPT, URZ, URZ, UPT, UP1 ;  /* 0x000000ffff00728c */ /* 0x000fe2000bf25310 */
[----:B------:R-:W-:Y:S10]  /*07f0*/  BRA.U !UP0, `(.L_x_3) ;  /* 0x0000000108ac7547 */ /* 0x000ff4000b800000 */
[----:B------:R-:W-:Y:S01]  /*0800*/  IMAD.IADD R15, R7, 0x1, R4 ;  /* 0x00000001070f7824 */ /* 0x000fe200078e0204 */
[----:B------:R-:W0:Y:S01]  /*0810*/  LDCU.64 UR6, c[0x0][0x388] ;  /* 0x00007100ff0677ac */ /* 0x000e220008000a00 */
[C---:B------:R-:W-:Y:S01]  /*0820*/  IMAD.SHL.U32 R14, R4.reuse, 0x4, RZ ;  /* 0x00000004040e7824 */ /* 0x040fe200078e00ff */
[----:B------:R-:W-:Y:S01]  /*0830*/  SHF.L.U64.HI R6, R4, 0x2, R5 ;  /* 0x0000000204067819 */ /* 0x000fe20000010205 */
[C---:B------:R-:W-:Y:S01]  /*0840*/  VIADD R25, R15.reuse, 0x1 ;  /* 0x000000010f197836 */ /* 0x040fe20000000000 */
[C---:B------:R-:W-:Y:S01]  /*0850*/  ISETP.GE.AND P0, PT, R15.reuse, UR10, PT ;  /* 0x0000000a0f007c0c */ /* 0x040fe2000bf06270 */
[C---:B------:R-:W-:Y:S01]  /*0860*/  VIADD R23, R15.reuse, 0x2 ;  /* 0x000000020f177836 */ /* 0x040fe20000000000 */
[----:B------:R-:W-:Y:S02]  /*0870*/  IADD3 R21, PT, PT, R15, 0x3, RZ ;  /* 0x000000030f157810 */ /* 0x000fe40007ffe0ff */
[----:B------:R-:W-:Y:S02]  /*0880*/  ISETP.GE.AND P1, PT, R25, UR10, PT ;  /* 0x0000000a19007c0c */ /* 0x000fe4000bf26270 */
[----:B------:R-:W-:-:S02]  /*0890*/  ISETP.LT.OR P0, PT, R15, RZ, P0 ;  /* 0x000000ff0f00720c */ /* 0x000fc40000701670 */
[----:B------:R-:W-:Y:S02]  /*08a0*/  ISETP.LT.OR P1, PT, R25, RZ, P1 ;  /* 0x000000ff1900720c */ /* 0x000fe40000f21670 */
[----:B------:R-:W-:Y:S02]  /*08b0*/  ISETP.GE.AND P2, PT, R23, UR10, PT ;  /* 0x0000000a17007c0c */ /* 0x000fe4000bf46270 */
[----:B------:R-:W-:Y:S02]  /*08c0*/  ISETP.GE.AND P3, PT, R21, UR10, PT ;  /* 0x0000000a15007c0c */ /* 0x000fe4000bf66270 */
[----:B------:R-:W-:Y:S02]  /*08d0*/  ISETP.LT.OR P2, PT, R23, RZ, P2 ;  /* 0x000000ff1700720c */ /* 0x000fe40001741670 */
[----:B------:R-:W-:Y:S02]  /*08e0*/  ISETP.LT.OR P3, PT, R21, RZ, P3 ;  /* 0x000000ff1500720c */ /* 0x000fe40001f61670 */
[----:B------:R-:W-:Y:S01]  /*08f0*/  LOP3.LUT R14, R14, 0xfffffffc, RZ, 0xc0, !PT ;  /* 0xfffffffc0e0e7812 */ /* 0x000fe200078ec0ff */
[----:B------:R-:W1:Y:S01]  /*0900*/  @!P0 LDC.64 R18, c[0x0][0x380] ;  /* 0x0000e000ff128b82 */ /* 0x000e620000000a00 */
[----:B0-----:R-:W-:-:S02]  /*0910*/  @!P0 LEA R12, P4, R4, UR6, 0x2 ;  /* 0x00000006040c8c11 */ /* 0x001fc4000f8810ff */
[----:B------:R-:W-:Y:S02]  /*0920*/  LOP3.LUT R6, R6, 0x3, RZ, 0xc0, !PT ;  /* 0x0000000306067812 */ /* 0x000fe400078ec0ff */
[----:B------:R-:W-:Y:S02]  /*0930*/  IADD3 R14, P5, PT, R14, UR6, RZ ;  /* 0x000000060e0e7c10 */ /* 0x000fe4000ffbe0ff */
[----:B------:R-:W-:Y:S01]  /*0940*/  @!P0 LEA.HI.X R13, R4, UR7, R5, 0x2, P4 ;  /* 0x00000007040d8c11 */ /* 0x000fe2000a0f1405 */
[----:B------:R-:W0:Y:S04]  /*0950*/  @!P1 LDC.64 R16, c[0x0][0x380] ;  /* 0x0000e000ff109b82 */ /* 0x000e280000000a00 */
[----:B------:R-:W2:Y:S04]  /*0960*/  @!P0 LDG.E R12, desc[UR12][R12.64] ;  /* 0x0000000c0c0c8981 */ /* 0x000ea8000c1e1900 */
[----:B------:R-:W3:Y:S08]  /*0970*/  @!P2 LDC.64 R8, c[0x0][0x380] ;  /* 0x0000e000ff08ab82 */ /* 0x000ef00000000a00 */
[----:B------:R-:W4:Y:S01]  /*0980*/  @!P3 LDC.64 R10, c[0x0][0x380] ;  /* 0x0000e000ff0abb82 */ /* 0x000f220000000a00 */
[----:B-1----:R-:W-:Y:S01]  /*0990*/  @!P0 IMAD.WIDE.U32 R18, R15, 0x4, R18 ;  /* 0x000000040f128825 */ /* 0x002fe200078e0012 */
[----:B------:R-:W-:-:S05]  /*09a0*/  IADD3.X R15, PT, PT, R6, UR7, RZ, P5, !PT ;  /* 0x00000007060f7c10 */ /* 0x000fca000affe4ff */
[----:B------:R-:W2:Y:S01]  /*09b0*/  @!P0 LDG.E R19, desc[UR12][R18.64] ;  /* 0x0000000c12138981 */ /* 0x000ea2000c1e1900 */
[----:B0-----:R-:W-:-:S03]  /*09c0*/  @!P1 IMAD.WIDE.U32 R16, R25, 0x4, R16 ;  /* 0x0000000419109825 */ /* 0x001fc600078e0010 */
[----:B------:R-:W5:Y:S04]  /*09d0*/  @!P1 LDG.E R5, desc[UR12][R14.64+0x4] ;  /* 0x0000040c0e059981 */ /* 0x000f68000c1e1900 */
[----:B------:R-:W5:Y:S01]  /*09e0*/  @!P1 LDG.E R17, desc[UR12][R16.64] ;  /* 0x0000000c10119981 */ /* 0x000f62000c1e1900 */
[----:B---3--:R-:W-:-:S03]  /*09f0*/  @!P2 IMAD.WIDE.U32 R8, R23, 0x4, R8 ;  /* 0x000000041708a825 */ /* 0x008fc600078e0008 */
[----:B------:R-:W3:Y:S04]  /*0a00*/  @!P2 LDG.E R6, desc[UR12][R14.64+0x8] ;  /* 0x0000080c0e06a981 */ /* 0x000ee8000c1e1900 */
[----:B------:R-:W3:Y:S01]  /*0a10*/  @!P2 LDG.E R9, desc[UR12][R8.64] ;  /* 0x0000000c0809a981 */ /* 0x000ee2000c1e1900 */
[----:B----4-:R-:W-:-:S03]  /*0a20*/  @!P3 IMAD.WIDE.U32 R10, R21, 0x4, R10 ;  /* 0x00000004150ab825 */ /* 0x010fc600078e000a */
[----:B------:R-:W4:Y:S04]  /*0a30*/  @!P3 LDG.E R20, desc[UR12][R14.64+0xc] ;  /* 0x00000c0c0e14b981 */ /* 0x000f28000c1e1900 */
[----:B------:R-:W4:Y:S01]  /*0a40*/  @!P3 LDG.E R11, desc[UR12][R10.64] ;  /* 0x0000000c0a0bb981 */ /* 0x000f22000c1e1900 */
[----:B------:R-:W-:Y:S02]  /*0a50*/  VIADD R4, R4, 0x4 ;  /* 0x0000000404047836 */ /* 0x000fe40000000000 */
[----:B--2---:R-:W-:-:S04]  /*0a60*/  @!P0 FFMA R0, R19, R12, R0 ;  /* 0x0000000c13008223 */ /* 0x004fc80000000000 */
[----:B-----5:R-:W-:Y:S01]  /*0a70*/  @!P1 FFMA R0, R17, R5, R0 ;  /* 0x0000000511009223 */ /* 0x020fe20000000000 */
[----:B------:R-:W-:-:S03]  /*0a80*/  IMAD.MOV.U32 R5, RZ, RZ, RZ ;  /* 0x000000ffff057224 */ /* 0x000fc600078e00ff */
[----:B---3--:R-:W-:-:S04]  /*0a90*/  @!P2 FFMA R0, R9, R6, R0 ;  /* 0x000000060900a223 */ /* 0x008fc80000000000 */
[----:B----4-:R-:W-:-:S07]  /*0aa0*/  @!P3 FFMA R0, R11, R20, R0 ;  /* 0x000000140b00b223 */ /* 0x010fce0000000000 */
.L_x_3:
[----:B------:R-:W-:Y:S05]  /*0ab0*/  BRA.U !UP1, `(.L_x_0) ;  /* 0x0000000109c47547 */ /* 0x000fea000b800000 */
[----:B------:R-:W-:Y:S02]  /*0ac0*/  UISETP.NE.U32.AND UP0, UPT, UR5, 0x1, UPT ;  /* 0x000000010500788c */ /* 0x000fe4000bf05070 */
[----:B------:R-:W-:Y:S02]  /*0ad0*/  ULOP3.LUT UR4, UR4, 0x1, URZ, 0xc0, !UPT ;  /* 0x0000000104047892 */ /* 0x000fe4000f8ec0ff */
[----:B------:R-:W-:Y:S02]  /*0ae0*/  UISETP.NE.AND.EX UP0, UPT, URZ, URZ, UPT, UP0 ;  /* 0x000000ffff00728c */ /* 0x000fe4000bf05300 */
[----:B------:R-:W-:-:S04]  /*0af0*/  UISETP.NE.U32.AND UP1, UPT, UR4, 0x1, UPT ;  /* 0x000000010400788c */ /* 0x000fc8000bf25070 */
[----:B------:R-:W-:-:S03]  /*0b00*/  UISETP.NE.U32.AND.EX UP1, UPT, URZ, URZ, UPT, UP1 ;  /* 0x000000ffff00728c */ /* 0x000fc6000bf25110 */
[----:B------:R-:W-:Y:S08]  /*0b10*/  BRA.U !UP0, `(.L_x_4) ;  /* 0x0000000108707547 */ /* 0x000ff0000b800000 */
[----:B------:R-:W-:-:S04]  /*0b20*/  IADD3 R19, PT, PT, R7, R4, RZ ;  /* 0x0000000407137210 */ /* 0x000fc80007ffe0ff */
[C---:B------:R-:W-:Y:S01]  /*0b30*/  ISETP.GE.AND P0, PT, R19.reuse, UR10, PT ;  /* 0x0000000a13007c0c */ /* 0x040fe2000bf06270 */
[----:B------:R-:W-:-:S03]  /*0b40*/  VIADD R17, R19, 0x1 ;  /* 0x0000000113117836 */ /* 0x000fc60000000000 */
[----:B------:R-:W-:Y:S02]  /*0b50*/  ISETP.LT.OR P0, PT, R19, RZ, P0 ;  /* 0x000000ff1300720c */ /* 0x000fe40000701670 */
[----:B------:R-:W-:-:S04]  /*0b60*/  ISETP.GE.AND P1, PT, R17, UR10, PT ;  /* 0x0000000a11007c0c */ /* 0x000fc8000bf26270 */
[----:B------:R-:W-:-:S07]  /*0b70*/  ISETP.LT.OR P1, PT, R17, RZ, P1 ;  /* 0x000000ff1100720c */ /* 0x000fce0000f21670 */
[----:B------:R-:W0:Y:S06]  /*0b80*/  @!P0 LDC.64 R8, c[0x0][0x388] ;  /* 0x0000e200ff088b82 */ /* 0x000e2c0000000a00 */
[----:B------:R-:W-:Y:S02]  /*0b90*/  @!P1 IMAD.SHL.U32 R6, R4, 0x4, RZ ;  /* 0x0000000404069824 */ /* 0x000fe400078e00ff */
[----:B------:R-:W1:Y:S03]  /*0ba0*/  @!P0 LDC.64 R14, c[0x0][0x380] ;  /* 0x0000e000ff0e8b82 */ /* 0x000e660000000a00 */
[----:B------:R-:W-:-:S02]  /*0bb0*/  @!P1 LOP3.LUT R21, R6, 0xfffffffc, RZ, 0xc0, !PT ;  /* 0xfffffffc06159812 */ /* 0x000fc400078ec0ff */
[----:B------:R-:W-:-:S03]  /*0bc0*/  @!P1 SHF.L.U64.HI R6, R4, 0x2, R5 ;  /* 0x0000000204069819 */ /* 0x000fc60000010205 */
[----:B------:R-:W2:Y:S01]  /*0bd0*/  @!P1 LDC.64 R10, c[0x0][0x388] ;  /* 0x0000e200ff0a9b82 */ /* 0x000ea20000000a00 */
[----:B------:R-:W-:-:S07]  /*0be0*/  @!P1 LOP3.LUT R6, R6, 0x3, RZ, 0xc0, !PT ;  /* 0x0000000306069812 */ /* 0x000fce00078ec0ff */
[----:B------:R-:W3:Y:S01]  /*0bf0*/  @!P1 LDC.64 R12, c[0x0][0x380] ;  /* 0x0000e000ff0c9b82 */ /* 0x000ee20000000a00 */
[----:B0-----:R-:W-:-:S04]  /*0c00*/  @!P0 LEA R8, P2, R4, R8, 0x2 ;  /* 0x0000000804088211 */ /* 0x001fc800078410ff */
[----:B------:R-:W-:Y:S01]  /*0c10*/  @!P0 LEA.HI.X R9, R4, R9, R5, 0x2, P2 ;  /* 0x0000000904098211 */ /* 0x000fe200010f1405 */
[----:B-1----:R-:W-:-:S05]  /*0c20*/  @!P0 IMAD.WIDE.U32 R14, R19, 0x4, R14 ;  /* 0x00000004130e8825 */ /* 0x002fca00078e000e */
[----:B------:R-:W4:Y:S04]  /*0c30*/  @!P0 LDG.E R9, desc[UR12][R8.64] ;  /* 0x0000000c08098981 */ /* 0x000f28000c1e1900 */
[----:B------:R-:W4:Y:S01]  /*0c40*/  @!P0 LDG.E R15, desc[UR12][R14.64] ;  /* 0x0000000c0e0f8981 */ /* 0x000f22000c1e1900 */
[----:B--2---:R-:W-:-:S05]  /*0c50*/  @!P1 IADD3 R10, P3, PT, R21, R10, RZ ;  /* 0x0000000a150a9210 */ /* 0x004fca0007f7e0ff */
[----:B------:R-:W-:Y:S02]  /*0c60*/  @!P1 IMAD.X R11, R6, 0x1, R11, P3 ;  /* 0x00000001060b9824 */ /* 0x000fe400018e060b */
[----:B---3--:R-:W-:-:S03]  /*0c70*/  @!P1 IMAD.WIDE.U32 R12, R17, 0x4, R12 ;  /* 0x00000004110c9825 */ /* 0x008fc600078e000c */
[----:B------:R-:W2:Y:S04]  /*0c80*/  @!P1 LDG.E R10, desc[UR12][R10.64+0x4] ;  /* 0x0000040c0a0a9981 */ /* 0x000ea8000c1e1900 */
[----:B------:R-:W2:Y:S01]  /*0c90*/  @!P1 LDG.E R13, desc[UR12][R12.64] ;  /* 0x0000000c0c0d9981 */ /* 0x000ea2000c1e1900 */
[----:B------:R-:W-:Y:S01]  /*0ca0*/  IADD3 R4, PT, PT, R4, 0x2, RZ ;  /* 0x0000000204047810 */ /* 0x000fe20007ffe0ff */
[----:B------:R-:W-:Y:S02]  /*0cb0*/  IMAD.MOV.U32 R5, RZ, RZ, RZ ;  /* 0x000000ffff057224 */ /* 0x000fe400078e00ff */
[----:B----4-:R-:W-:-:S04]  /*0cc0*/  @!P0 FFMA R0, R9, R15, R0 ;  /* 0x0000000f09008223 */ /* 0x010fc80000000000 */
[----:B--2---:R-:W-:-:S07]  /*0cd0*/  @!P1 FFMA R0, R13, R10, R0 ;  /* 0x0000000a0d009223 */ /* 0x004fce0000000000 */
.L_x_4:
[----:B------:R-:W-:Y:S05]  /*0ce0*/  BRA.U UP1, `(.L_x_0) ;  /* 0x0000000101387547 */ /* 0x000fea000b800000 */
[----:B------:R-:W-:Y:S01]  /*0cf0*/  IMAD.IADD R9, R7, 0x1, R4 ;  /* 0x0000000107097824 */ /* 0x000fe200078e0204 */
[----:B------:R-:W-:Y:S04]  /*0d00*/  BSSY.RECONVERGENT B0, `(.L_x_0) ;  /* 0x000000c000007945 */ /* 0x000fe80003800200 */
[----:B------:R-:W-:-:S04]  /*0d10*/  ISETP.GE.AND P0, PT, R9, UR10, PT ;  /* 0x0000000a09007c0c */ /* 0x000fc8000bf06270 */
[----:B------:R-:W-:-:S13]  /*0d20*/  ISETP.LT.OR P0, PT, R9, RZ, P0 ;  /* 0x000000ff0900720c */ /* 0x000fda0000701670 */
[----:B------:R-:W-:Y:S05]  /*0d30*/  @P0 BRA `(.L_x_5) ;  /* 0x0000000000200947 */ /* 0x000fea0003800000 */
[----:B------:R-:W0:Y:S08]  /*0d40*/  LDC.64 R10, c[0x0][0x388] ;  /* 0x0000e200ff0a7b82 */ /* 0x000e300000000a00 */
[----:B------:R-:W1:Y:S01]  /*0d50*/  LDC.64 R6, c[0x0][0x380] ;  /* 0x0000e000ff067b82 */ /* 0x000e620000000a00 */
[----:B0-----:R-:W-:Y:S01]  /*0d60*/  LEA R8, P0, R4, R10, 0x2 ;  /* 0x0000000a04087211 */ /* 0x001fe200078010ff */
[----:B-1----:R-:W-:-:S03]  /*0d70*/  IMAD.WIDE.U32 R6, R9, 0x4, R6 ;  /* 0x0000000409067825 */ /* 0x002fc600078e0006 */
[----:B------:R-:W-:-:S03]  /*0d80*/  LEA.HI.X R9, R4, R11, R5, 0x2, P0 ;  /* 0x0000000b04097211 */ /* 0x000fc600000f1405 */
[----:B------:R-:W2:Y:S04]  /*0d90*/  LDG.E R7, desc[UR12][R6.64] ;  /* 0x0000000c06077981 */ /* 0x000ea8000c1e1900 */
[----:B------:R-:W2:Y:S02]  /*0da0*/  LDG.E R8, desc[UR12][R8.64] ;  /* 0x0000000c08087981 */ /* 0x000ea4000c1e1900 */
[----:B--2---:R-:W-:-:S07]  /*0db0*/  FFMA R0, R7, R8, R0 ;  /* 0x0000000807007223 */ /* 0x004fce0000000000 */
.L_x_5:
[----:B------:R-:W-:Y:S05]  /*0dc0*/  BSYNC.RECONVERGENT B0 ;  /* 0x0000000000007941 */ /* 0x000fea0003800200 */
.L_x_0:
[----:B------:R-:W0:Y:S02]  /*0dd0*/  LDCU.64 UR4, c[0x0][0x390] ;  /* 0x00007200ff0477ac */ /* 0x000e240008000a00 */
[----:B0-----:R-:W-:-:S04]  /*0de0*/  LEA R4, P0, R2, UR4, 0x2 ;  /* 0x0000000402047c11 */ /* 0x001fc8000f8010ff */
[----:B------:R-:W-:-:S05]  /*0df0*/  LEA.HI.X R5, R2, UR5, R3, 0x2, P0 ;  /* 0x0000000502057c11 */ /* 0x000fca00080f1403 */
[----:B------:R-:W-:Y:S01]  /*0e00*/  STG.E desc[UR12][R4.64], R0 ;  /* 0x0000000004007986 */ /* 0x000fe2000c10190c */
[----:B------:R-:W-:Y:S05]  /*0e10*/  EXIT ;  /* 0x000000000000794d */ /* 0x000fea0003800000 */
.L_x_6:
[----:B------:R-:W-:-:S00]  /*0e20*/  BRA `(.L_x_6) ;  /* 0xfffffffc00fc7947 */ /* 0x000fc0000383ffff */
[----:B------:R-:W-:-:S00]  /*0e30*/  NOP ;  /* 0x0000000000007918 */ /* 0x000fc00000000000 */
        /* <DEDUP_REMOVED lines=12> */
.L_x_7:


//--------------------- .nv.shared.reserved.0     --------------------------
	.section	.nv.shared.reserved.0,"aw",@nobits
	.weak		__nv_reservedSMEM_offset_0_alias
	.size		__nv_reservedSMEM_offset_0_alias, 0, 64
	.other		__nv_reservedSMEM_offset_0_alias,@"STO_CUDA_RESERVED_SHARED STV_DEFAULT"
__nv_reservedSMEM_offset_0_alias:
	.zero		0
	.zero		64


//--------------------- .nv.constant0._Z4convPKfS0_Pfmm --------------------------
	.section	.nv.constant0._Z4convPKfS0_Pfmm,"a",@progbits
	.sectionflags	@""
	.align	4
.nv.constant0._Z4convPKfS0_Pfmm:
	.zero		936


//--------------------- SYMBOLS --------------------------

	.type		.nv.reservedSmem.offset0,@object
	.size		.nv.reservedSmem.offset0,0x4
